//
// Generated by NVIDIA NVVM Compiler
//
// Compiler Build ID: CL-36424714
// Cuda compilation tools, release 13.0, V13.0.88
// Based on NVVM 20.0.0
//

.version 9.0
.target sm_100
.address_size 64

.global .align 4 .b8 guessBox[16];
.global .align 8 .u64 startCurrent = 8682522807148012;
.global .align 8 .u64 hardcoded = 181783497276652981;
.global .align 8 .u64 current;

.entry _Z10threadWorkmPjPl(
	.param .u64 _Z10threadWorkmPjPl_param_0,
	.param .u64 .ptr .align 1 _Z10threadWorkmPjPl_param_1,
	.param .u64 .ptr .align 1 _Z10threadWorkmPjPl_param_2
)
.maxntid 128
.minnctapersm 2
{
	.reg .pred 	%p<2>;
	.reg .b32 	%r<9>;
	.reg .b64 	%rd<15>;

	ld.param.u64 	%rd4, [_Z10threadWorkmPjPl_param_0];
	ld.param.u64 	%rd2, [_Z10threadWorkmPjPl_param_1];
	ld.param.u64 	%rd3, [_Z10threadWorkmPjPl_param_2];
	mov.u32 	%r1, %ctaid.x;
	mov.u32 	%r2, %ntid.x;
	mov.u32 	%r3, %tid.x;
	mad.lo.s32 	%r4, %r1, %r2, %r3;
	cvt.u64.u32 	%rd5, %r4;
	add.s64 	%rd6, %rd4, %rd5;
	mul.lo.s64 	%rd1, %rd6, 1000;
	ld.global.u64 	%rd7, [current];
	xor.b64  	%rd8, %rd7, %rd1;
	mad.lo.s64 	%rd9, %rd8, 205749139540585, 277363943098;
	shr.u64 	%rd10, %rd9, 17;
	cvt.u32.u64 	%r5, %rd10;
	and.b32  	%r6, %r5, 2147483647;
	mad.lo.s32 	%r7, %r6, 2031117539, 1248290987;
	setp.gt.u32 	%p1, %r7, 21157473;
	@%p1 bra 	$L__BB0_2;
	cvta.to.global.u64 	%rd11, %rd2;
	cvta.to.global.u64 	%rd12, %rd3;
	atom.global.add.u32 	%r8, [%rd11], 1;
	mul.wide.u32 	%rd13, %r8, 8;
	add.s64 	%rd14, %rd12, %rd13;
	st.global.u64 	[%rd14], %rd1;
$L__BB0_2:
	ret;

}
.entry _Z13setupGuessBox3PosS_(
	.param .align 4 .b8 _Z13setupGuessBox3PosS__param_0[8],
	.param .align 4 .b8 _Z13setupGuessBox3PosS__param_1[8]
)
.maxntid 1
.minnctapersm 1
{
	.reg .b32 	%r<5>;
	.reg .b64 	%rd<9>;

	ld.param.u32 	%r1, [_Z13setupGuessBox3PosS__param_1+4];
	ld.param.u32 	%r2, [_Z13setupGuessBox3PosS__param_1];
	ld.param.u32 	%r3, [_Z13setupGuessBox3PosS__param_0+4];
	ld.param.u32 	%r4, [_Z13setupGuessBox3PosS__param_0];
	ld.global.u64 	%rd1, [startCurrent];
	ld.global.u64 	%rd2, [hardcoded];
	mul.lo.s64 	%rd3, %rd2, %rd2;
	mul.lo.s64 	%rd4, %rd3, %rd3;
	mul.lo.s64 	%rd5, %rd4, %rd3;
	mul.lo.s64 	%rd6, %rd2, %rd1;
	mul.lo.s64 	%rd7, %rd6, %rd5;
	mul.lo.s64 	%rd8, %rd7, %rd5;
	st.global.u64 	[current], %rd8;
	st.global.u32 	[guessBox], %r4;
	st.global.u32 	[guessBox+4], %r3;
	st.global.u32 	[guessBox+8], %r2;
	st.global.u32 	[guessBox+12], %r1;
	ret;

}


// ===== COMPILED SASS (sm_100) =====

	.target	sm_100

	.elftype	@"ET_EXEC"


//--------------------- .note.nv.tkinfo           --------------------------
	.section	.note.nv.tkinfo,"",@"SHT_NOTE"
	.sectionflags	@"SHF_NOTE_NV_TKINFO"
	.tkinfo
        /*0018*/ 	.word	0x00000002
        /*0030*/ 	.string	""
        /*0030*/ 	.string	"ptxas"
        /*0030*/ 	.string	"Cuda compilation tools, release 13.0, V13.0.88"
        /*0030*/ 	.string	"Build cuda_13.0.r13.0/compiler.36424714_0"
        /*0030*/ 	.string	"-arch sm_100 -m 64 "



//--------------------- .note.nv.cuinfo           --------------------------
	.section	.note.nv.cuinfo,"",@"SHT_NOTE"
	.sectionflags	@"SHF_NOTE_NV_CUINFO"
        /*0018*/ 	.short	0x0002
        /*001a*/ 	.short	0x0064
        /*001c*/ 	.short	0x0082
	.zero		2


//--------------------- .nv.info                  --------------------------
	.section	.nv.info,"",@"SHT_CUDA_INFO"
	.align	4


	//----- nvinfo : EIATTR_REGCOUNT
	.align		4
        /*0000*/ 	.byte	0x04, 0x2f
        /*0002*/ 	.short	(.L_5 - .L_4)
	.align		4
.L_4:
        /*0004*/ 	.word	index@(_Z10threadWorkmPjPl)
        /*0008*/ 	.word	0x0000000e


	//----- nvinfo : EIATTR_FRAME_SIZE
	.align		4
.L_5:
        /*000c*/ 	.byte	0x04, 0x11
        /*000e*/ 	.short	(.L_7 - .L_6)
	.align		4
.L_6:
        /*0010*/ 	.word	index@(_Z10threadWorkmPjPl)
        /*0014*/ 	.word	0x00000000


	//----- nvinfo : EIATTR_REGCOUNT
	.align		4
.L_7:
        /*0018*/ 	.byte	0x04, 0x2f
        /*001a*/ 	.short	(.L_9 - .L_8)
	.align		4
.L_8:
        /*001c*/ 	.word	index@(_Z13setupGuessBox3PosS_)
        /*0020*/ 	.word	0x00000012


	//----- nvinfo : EIATTR_FRAME_SIZE
	.align		4
.L_9:
        /*0024*/ 	.byte	0x04, 0x11
        /*0026*/ 	.short	(.L_11 - .L_10)
	.align		4
.L_10:
        /*0028*/ 	.word	index@(_Z13setupGuessBox3PosS_)
        /*002c*/ 	.word	0x00000000


	//----- nvinfo : EIATTR_MIN_STACK_SIZE
	.align		4
.L_11:
        /*0030*/ 	.byte	0x04, 0x12
        /*0032*/ 	.short	(.L_13 - .L_12)
	.align		4
.L_12:
        /*0034*/ 	.word	index@(_Z13setupGuessBox3PosS_)
        /*0038*/ 	.word	0x00000000


	//----- nvinfo : EIATTR_MIN_STACK_SIZE
	.align		4
.L_13:
        /*003c*/ 	.byte	0x04, 0x12
        /*003e*/ 	.short	(.L_15 - .L_14)
	.align		4
.L_14:
        /*0040*/ 	.word	index@(_Z10threadWorkmPjPl)
        /*0044*/ 	.word	0x00000000
.L_15:


//--------------------- .nv.compat                --------------------------
	.section	.nv.compat,"",@"SHT_CUDA_COMPAT_INFO"
	.align	4
        /*0000*/ 	.byte	0x02, 0x09, 0x00, 0x00, 0x02, 0x02, 0x01, 0x00, 0x02, 0x05, 0x05, 0x00, 0x03, 0x07, 0x01, 0x01
        /*0010*/ 	.byte	0x02, 0x03, 0x00, 0x00, 0x02, 0x06, 0x01, 0x00, 0x04, 0x0b, 0x08, 0x00, 0x09, 0x00, 0x00, 0x00
        /*0020*/ 	.byte	0x00, 0x00, 0x00, 0x00


//--------------------- .nv.info._Z13setupGuessBox3PosS_ --------------------------
	.section	.nv.info._Z13setupGuessBox3PosS_,"",@"SHT_CUDA_INFO"
	.sectionflags	@""
	.align	4


	//----- nvinfo : EIATTR_CUDA_API_VERSION
	.align		4
        /*0000*/ 	.byte	0x04, 0x37
        /*0002*/ 	.short	(.L_17 - .L_16)
.L_16:
        /*0004*/ 	.word	0x00000082


	//----- nvinfo : EIATTR_KPARAM_INFO
	.align		4
.L_17:
        /*0008*/ 	.byte	0x04, 0x17
        /*000a*/ 	.short	(.L_19 - .L_18)
.L_18:
        /*000c*/ 	.word	0x00000000
        /*0010*/ 	.short	0x0001
        /*0012*/ 	.short	0x0008
        /*0014*/ 	.byte	0x00, 0xf0, 0x21, 0x00


	//----- nvinfo : EIATTR_KPARAM_INFO
	.align		4
.L_19:
        /*0018*/ 	.byte	0x04, 0x17
        /*001a*/ 	.short	(.L_21 - .L_20)
.L_20:
        /*001c*/ 	.word	0x00000000
        /*0020*/ 	.short	0x0000
        /*0022*/ 	.short	0x0000
        /*0024*/ 	.byte	0x00, 0xf0, 0x21, 0x00


	//----- nvinfo : EIATTR_SPARSE_MMA_MASK
	.align		4
.L_21:
        /*0028*/ 	.byte	0x03, 0x50
        /*002a*/ 	.short	0x0000


	//----- nvinfo : EIATTR_MAXREG_COUNT
	.align		4
        /*002c*/ 	.byte	0x03, 0x1b
        /*002e*/ 	.short	0x00ff


	//----- nvinfo : EIATTR_MERCURY_ISA_VERSION
	.align		4
        /*0030*/ 	.byte	0x03, 0x5f
        /*0032*/ 	.short	0x0101


	//----- nvinfo : EIATTR_VRC_CTA_INIT_COUNT
	.align		4
        /*0034*/ 	.byte	0x02, 0x4a
	.zero		1
	.zero		1


	//----- nvinfo : EIATTR_EXIT_INSTR_OFFSETS
	.align		4
        /*0038*/ 	.byte	0x04, 0x1c
        /*003a*/ 	.short	(.L_23 - .L_22)


	//   ....[0]....
.L_22:
        /*003c*/ 	.word	0x00000270


	//----- nvinfo : EIATTR_MAX_THREADS
	.align		4
.L_23:
        /*0040*/ 	.byte	0x04, 0x05
        /*0042*/ 	.short	(.L_25 - .L_24)
.L_24:
        /*0044*/ 	.word	0x00000001
        /*0048*/ 	.word	0x00000001
        /*004c*/ 	.word	0x00000001


	//----- nvinfo : EIATTR_CBANK_PARAM_SIZE
	.align		4
.L_25:
        /*0050*/ 	.byte	0x03, 0x19
        /*0052*/ 	.short	0x0010


	//----- nvinfo : EIATTR_PARAM_CBANK
	.align		4
        /*0054*/ 	.byte	0x04, 0x0a
        /*0056*/ 	.short	(.L_27 - .L_26)
	.align		4
.L_26:
        /*0058*/ 	.word	index@(.nv.constant0._Z13setupGuessBox3PosS_)
        /*005c*/ 	.short	0x0380
        /*005e*/ 	.short	0x0010


	//----- nvinfo : EIATTR_SW_WAR
	.align		4
.L_27:
        /*0060*/ 	.byte	0x04, 0x36
        /*0062*/ 	.short	(.L_29 - .L_28)
.L_28:
        /*0064*/ 	.word	0x00000008
.L_29:


//--------------------- .nv.info._Z10threadWorkmPjPl --------------------------
	.section	.nv.info._Z10threadWorkmPjPl,"",@"SHT_CUDA_INFO"
	.sectionflags	@""
	.align	4


	//----- nvinfo : EIATTR_CUDA_API_VERSION
	.align		4
        /*0000*/ 	.byte	0x04, 0x37
        /*0002*/ 	.short	(.L_31 - .L_30)
.L_30:
        /*0004*/ 	.word	0x00000082


	//----- nvinfo : EIATTR_KPARAM_INFO
	.align		4
.L_31:
        /*0008*/ 	.byte	0x04, 0x17
        /*000a*/ 	.short	(.L_33 - .L_32)
.L_32:
        /*000c*/ 	.word	0x00000000
        /*0010*/ 	.short	0x0002
        /*0012*/ 	.short	0x0010
        /*0014*/ 	.byte	0x00, 0xf5, 0x21, 0x00


	//----- nvinfo : EIATTR_KPARAM_INFO
	.align		4
.L_33:
        /*0018*/ 	.byte	0x04, 0x17
        /*001a*/ 	.short	(.L_35 - .L_34)
.L_34:
        /*001c*/ 	.word	0x00000000
        /*0020*/ 	.short	0x0001
        /*0022*/ 	.short	0x0008
        /*0024*/ 	.byte	0x00, 0xf5, 0x21, 0x00


	//----- nvinfo : EIATTR_KPARAM_INFO
	.align		4
.L_35:
        /*0028*/ 	.byte	0x04, 0x17
        /*002a*/ 	.short	(.L_37 - .L_36)
.L_36:
        /*002c*/ 	.word	0x00000000
        /*0030*/ 	.short	0x0000
        /*0032*/ 	.short	0x0000
        /*0034*/ 	.byte	0x00, 0xf0, 0x21, 0x00


	//----- nvinfo : EIATTR_SPARSE_MMA_MASK
	.align		4
.L_37:
        /*0038*/ 	.byte	0x03, 0x50
        /*003a*/ 	.short	0x0000


	//----- nvinfo : EIATTR_MAXREG_COUNT
	.align		4
        /*003c*/ 	.byte	0x03, 0x1b
        /*003e*/ 	.short	0x00ff


	//----- nvinfo : EIATTR_MERCURY_ISA_VERSION
	.align		4
        /*0040*/ 	.byte	0x03, 0x5f
        /*0042*/ 	.short	0x0101


	//----- nvinfo : EIATTR_INT_WARP_WIDE_INSTR_OFFSETS
	.align		4
        /*0044*/ 	.byte	0x04, 0x31
        /*0046*/ 	.short	(.L_39 - .L_38)


	//   ....[0]....
.L_38:
        /*0048*/ 	.word	0x000001d0


	//   ....[1]....
        /*004c*/ 	.word	0x00000270


	//----- nvinfo : EIATTR_VRC_CTA_INIT_COUNT
	.align		4
.L_39:
        /*0050*/ 	.byte	0x02, 0x4a
	.zero		1
	.zero		1


	//----- nvinfo : EIATTR_EXIT_INSTR_OFFSETS
	.align		4
        /*0054*/ 	.byte	0x04, 0x1c
        /*0056*/ 	.short	(.L_41 - .L_40)


	//   ....[0]....
.L_40:
        /*0058*/ 	.word	0x000001b0


	//   ....[1]....
        /*005c*/ 	.word	0x000002c0


	//----- nvinfo : EIATTR_MAX_THREADS
	.align		4
.L_41:
        /*0060*/ 	.byte	0x04, 0x05
        /*0062*/ 	.short	(.L_43 - .L_42)
.L_42:
        /*0064*/ 	.word	0x00000080
        /*0068*/ 	.word	0x00000001
        /*006c*/ 	.word	0x00000001


	//----- nvinfo : EIATTR_CBANK_PARAM_SIZE
	.align		4
.L_43:
        /*0070*/ 	.byte	0x03, 0x19
        /*0072*/ 	.short	0x0018


	//----- nvinfo : EIATTR_PARAM_CBANK
	.align		4
        /*0074*/ 	.byte	0x04, 0x0a
        /*0076*/ 	.short	(.L_45 - .L_44)
	.align		4
.L_44:
        /*0078*/ 	.word	index@(.nv.constant0._Z10threadWorkmPjPl)
        /*007c*/ 	.short	0x0380
        /*007e*/ 	.short	0x0018


	//----- nvinfo : EIATTR_SW_WAR
	.align		4
.L_45:
        /*0080*/ 	.byte	0x04, 0x36
        /*0082*/ 	.short	(.L_47 - .L_46)
.L_46:
        /*0084*/ 	.word	0x00000008
.L_47:


//--------------------- .nv.callgraph             --------------------------
	.section	.nv.callgraph,"",@"SHT_CUDA_CALLGRAPH"
	.align	4
	.sectionentsize	8
	.align		4
        /*0000*/ 	.word	0x00000000
	.align		4
        /*0004*/ 	.word	0xffffffff
	.align		4
        /*0008*/ 	.word	0x00000000
	.align		4
        /*000c*/ 	.word	0xfffffffe
	.align		4
        /*0010*/ 	.word	0x00000000
	.align		4
        /*0014*/ 	.word	0xfffffffd
	.align		4
        /*0018*/ 	.word	0x00000000
	.align		4
        /*001c*/ 	.word	0xfffffffc


//--------------------- .nv.constant4             --------------------------
	.section	.nv.constant4,"a",@progbits
	.align	8
	.align		8
.nv.constant4:
        /*0000*/ 	.dword	guessBox
	.align		8
        /*0008*/ 	.dword	startCurrent
	.align		8
        /*0010*/ 	.dword	hardcoded
	.align		8
        /*0018*/ 	.dword	current


//--------------------- .text._Z13setupGuessBox3PosS_ --------------------------
	.section	.text._Z13setupGuessBox3PosS_,"ax",@progbits
	.align	128
.text._Z13setupGuessBox3PosS_:
        .type           _Z13setupGuessBox3PosS_,@function
        .size           _Z13setupGuessBox3PosS_,(.L_x_2 - _Z13setupGuessBox3PosS_)
        .other          _Z13setupGuessBox3PosS_,@"STO_CUDA_ENTRY STV_DEFAULT"
_Z13setupGuessBox3PosS_:
[----:B------:R-:W-:Y:S08]  /*0000*/  LDC R1, c[0x0][0x37c] ;  /* 0x0000df00ff017b82 */ /* 0x000ff00000000800 */
[----:B------:R-:W0:Y:S01]  /*0010*/  LDC.64 R2, c[0x4][0x10] ;  /* 0x01000400ff027b82 */ /* 0x000e220000000a00 */
[----:B------:R-:W0:Y:S07]  /*0020*/  LDCU.64 UR4, c[0x0][0x358] ;  /* 0x00006b00ff0477ac */ /* 0x000e2e0008000a00 */
[----:B------:R-:W1:Y:S01]  /*0030*/  LDC.64 R4, c[0x4][0x8] ;  /* 0x01000200ff047b82 */ /* 0x000e620000000a00 */
[----:B0-----:R-:W2:Y:S04]  /*0040*/  LDG.E.64 R6, desc[UR4][R2.64] ;  /* 0x0000000402067981 */ /* 0x001ea8000c1e1b00 */
[----:B-1----:R-:W3:Y:S01]  /*0050*/  LDG.E.64 R4, desc[UR4][R4.64] ;  /* 0x0000000404047981 */ /* 0x002ee2000c1e1b00 */
[----:B--2---:R-:W-:-:S02]  /*0060*/  IMAD R11, R7, R6, RZ ;  /* 0x00000006070b7224 */ /* 0x004fc400078e02ff */
[----:B------:R-:W-:-:S04]  /*0070*/  IMAD.WIDE.U32 R8, R6, R6, RZ ;  /* 0x0000000606087225 */ /* 0x000fc800078e00ff */
[C---:B------:R-:W-:Y:S02]  /*0080*/  IMAD R11, R6.reuse, R7, R11 ;  /* 0x00000007060b7224 */ /* 0x040fe400078e020b */
[-C--:B---3--:R-:W-:Y:S02]  /*0090*/  IMAD R15, R7, R4.reuse, RZ ;  /* 0x00000004070f7224 */ /* 0x088fe400078e02ff */
[----:B------:R-:W-:Y:S01]  /*00a0*/  IMAD.WIDE.U32 R2, R6, R4, RZ ;  /* 0x0000000406027225 */ /* 0x000fe200078e00ff */
[----:B------:R-:W-:-:S03]  /*00b0*/  IADD3 R9, PT, PT, R9, R11, RZ ;  /* 0x0000000b09097210 */ /* 0x000fc60007ffe0ff */
[----:B------:R-:W-:-:S04]  /*00c0*/  IMAD.WIDE.U32 R10, R8, R8, RZ ;  /* 0x00000008080a7225 */ /* 0x000fc800078e00ff */
[----:B------:R-:W-:Y:S02]  /*00d0*/  IMAD R0, R9, R8, RZ ;  /* 0x0000000809007224 */ /* 0x000fe400078e02ff */
[----:B------:R-:W-:Y:S02]  /*00e0*/  IMAD R15, R5, R6, R15 ;  /* 0x00000006050f7224 */ /* 0x000fe400078e020f */
[-C--:B------:R-:W-:Y:S02]  /*00f0*/  IMAD R13, R9, R8.reuse, R0 ;  /* 0x00000008090d7224 */ /* 0x080fe400078e0200 */
[----:B------:R-:W-:Y:S01]  /*0100*/  IMAD.WIDE.U32 R4, R10, R8, RZ ;  /* 0x000000080a047225 */ /* 0x000fe200078e00ff */
[----:B------:R-:W-:Y:S02]  /*0110*/  IADD3 R3, PT, PT, R3, R15, RZ ;  /* 0x0000000f03037210 */ /* 0x000fe40007ffe0ff */
[----:B------:R-:W-:Y:S01]  /*0120*/  IADD3 R7, PT, PT, R11, R13, RZ ;  /* 0x0000000d0b077210 */ /* 0x000fe20007ffe0ff */
[----:B------:R-:W0:Y:S02]  /*0130*/  LDC.64 R14, c[0x0][0x388] ;  /* 0x0000e200ff0e7b82 */ /* 0x000e240000000a00 */
[----:B------:R-:W-:-:S02]  /*0140*/  IMAD R3, R3, R4, RZ ;  /* 0x0000000403037224 */ /* 0x000fc400078e02ff */
[----:B------:R-:W-:-:S04]  /*0150*/  IMAD R7, R7, R8, RZ ;  /* 0x0000000807077224 */ /* 0x000fc800078e02ff */
[----:B------:R-:W-:Y:S01]  /*0160*/  IMAD R11, R9, R10, R7 ;  /* 0x0000000a090b7224 */ /* 0x000fe200078e0207 */
[----:B------:R-:W1:Y:S01]  /*0170*/  LDC.64 R12, c[0x0][0x380] ;  /* 0x0000e000ff0c7b82 */ /* 0x000e620000000a00 */
[----:B------:R-:W-:-:S03]  /*0180*/  IMAD.WIDE.U32 R8, R2, R4, RZ ;  /* 0x0000000402087225 */ /* 0x000fc600078e00ff */
[----:B------:R-:W-:-:S04]  /*0190*/  IADD3 R11, PT, PT, R5, R11, RZ ;  /* 0x0000000b050b7210 */ /* 0x000fc80007ffe0ff */
[----:B------:R-:W2:Y:S01]  /*01a0*/  LDC.64 R6, c[0x4][0x18] ;  /* 0x01000600ff067b82 */ /* 0x000ea20000000a00 */
[----:B------:R-:W-:-:S05]  /*01b0*/  IMAD R5, R11, R2, R3 ;  /* 0x000000020b057224 */ /* 0x000fca00078e0203 */
[----:B------:R-:W-:Y:S02]  /*01c0*/  IADD3 R5, PT, PT, R9, R5, RZ ;  /* 0x0000000509057210 */ /* 0x000fe40007ffe0ff */
[----:B------:R-:W1:Y:S03]  /*01d0*/  LDC.64 R2, c[0x4][RZ] ;  /* 0x01000000ff027b82 */ /* 0x000e660000000a00 */
[-C--:B------:R-:W-:Y:S02]  /*01e0*/  IMAD R0, R5, R4.reuse, RZ ;  /* 0x0000000405007224 */ /* 0x080fe400078e02ff */
[----:B------:R-:W-:-:S04]  /*01f0*/  IMAD.WIDE.U32 R4, R8, R4, RZ ;  /* 0x0000000408047225 */ /* 0x000fc800078e00ff */
[----:B------:R-:W-:-:S05]  /*0200*/  IMAD R9, R11, R8, R0 ;  /* 0x000000080b097224 */ /* 0x000fca00078e0200 */
[----:B------:R-:W-:-:S05]  /*0210*/  IADD3 R5, PT, PT, R5, R9, RZ ;  /* 0x0000000905057210 */ /* 0x000fca0007ffe0ff */
[----:B--2---:R-:W-:Y:S04]  /*0220*/  STG.E.64 desc[UR4][R6.64], R4 ;  /* 0x0000000406007986 */ /* 0x004fe8000c101b04 */
[----:B-1----:R-:W-:Y:S04]  /*0230*/  STG.E desc[UR4][R2.64], R12 ;  /* 0x0000000c02007986 */ /* 0x002fe8000c101904 */
[----:B------:R-:W-:Y:S04]  /*0240*/  STG.E desc[UR4][R2.64+0x4], R13 ;  /* 0x0000040d02007986 */ /* 0x000fe8000c101904 */
[----:B0-----:R-:W-:Y:S04]  /*0250*/  STG.E desc[UR4][R2.64+0x8], R14 ;  /* 0x0000080e02007986 */ /* 0x001fe8000c101904 */
[----:B------:R-:W-:Y:S01]  /*0260*/  STG.E desc[UR4][R2.64+0xc], R15 ;  /* 0x00000c0f02007986 */ /* 0x000fe2000c101904 */
[----:B------:R-:W-:Y:S05]  /*0270*/  EXIT ;  /* 0x000000000000794d */ /* 0x000fea0003800000 */
.L_x_0:
[----:B------:R-:W-:-:S00]  /*0280*/  BRA `(.L_x_0) ;  /* 0xfffffffc00fc7947 */ /* 0x000fc0000383ffff */
[----:B------:R-:W-:-:S00]  /*0290*/  NOP ;  /* 0x0000000000007918 */ /* 0x000fc00000000000 */
        /* <DEDUP_REMOVED lines=14> */
.L_x_2:


//--------------------- .text._Z10threadWorkmPjPl --------------------------
	.section	.text._Z10threadWorkmPjPl,"ax",@progbits
	.align	128
.text._Z10threadWorkmPjPl:
        .type           _Z10threadWorkmPjPl,@function
        .size           _Z10threadWorkmPjPl,(.L_x_3 - _Z10threadWorkmPjPl)
        .other          _Z10threadWorkmPjPl,@"STO_CUDA_ENTRY STV_DEFAULT"
_Z10threadWorkmPjPl:
[----:B------:R-:W-:Y:S08]  /*0000*/  LDC R1, c[0x0][0x37c] ;  /* 0x0000df00ff017b82 */ /* 0x000ff00000000800 */
[----:B------:R-:W0:Y:S01]  /*0010*/  LDC.64 R6, c[0x4][0x18] ;  /* 0x01000600ff067b82 */ /* 0x000e220000000a00 */
[----:B------:R-:W0:Y:S01]  /*0020*/  LDCU.64 UR4, c[0x0][0x358] ;  /* 0x00006b00ff0477ac */ /* 0x000e220008000a00 */
[----:B------:R-:W1:Y:S01]  /*0030*/  S2R R3, SR_TID.X ;  /* 0x0000000000037919 */ /* 0x000e620000002100 */
[----:B------:R-:W2:Y:S01]  /*0040*/  LDCU.64 UR8, c[0x0][0x380] ;  /* 0x00007000ff0877ac */ /* 0x000ea20008000a00 */
[----:B0-----:R-:W3:Y:S04]  /*0050*/  LDG.E.64 R6, desc[UR4][R6.64] ;  /* 0x0000000406067981 */ /* 0x001ee8000c1e1b00 */
[----:B------:R-:W1:Y:S01]  /*0060*/  S2UR UR6, SR_CTAID.X ;  /* 0x00000000000679c3 */ /* 0x000e620000002500 */
[----:B------:R-:W-:-:S02]  /*0070*/  HFMA2 R8, -RZ, RZ, -0.00101947784423828125, -1722 ;  /* 0x942de6baff087431 */ /* 0x000fc400000001ff */
[----:B------:R-:W-:-:S05]  /*0080*/  IMAD.MOV.U32 R9, RZ, RZ, 0x40 ;  /* 0x00000040ff097424 */ /* 0x000fca00078e00ff */
[----:B------:R-:W1:Y:S02]  /*0090*/  LDC R0, c[0x0][0x360] ;  /* 0x0000d800ff007b82 */ /* 0x000e640000000800 */
[----:B-1----:R-:W-:-:S05]  /*00a0*/  IMAD R0, R0, UR6, R3 ;  /* 0x0000000600007c24 */ /* 0x002fca000f8e0203 */
[----:B--2---:R-:W-:-:S05]  /*00b0*/  IADD3 R0, P0, PT, R0, UR8, RZ ;  /* 0x0000000800007c10 */ /* 0x004fca000ff1e0ff */
[----:B------:R-:W-:Y:S02]  /*00c0*/  IMAD.X R2, RZ, RZ, UR9, P0 ;  /* 0x00000009ff027e24 */ /* 0x000fe400080e06ff */
[----:B------:R-:W-:-:S04]  /*00d0*/  IMAD.WIDE.U32 R4, R0, 0x3e8, RZ ;  /* 0x000003e800047825 */ /* 0x000fc800078e00ff */
[----:B------:R-:W-:-:S04]  /*00e0*/  IMAD R3, R2, 0x3e8, RZ ;  /* 0x000003e802037824 */ /* 0x000fc800078e02ff */
[----:B------:R-:W-:-:S05]  /*00f0*/  IMAD.IADD R3, R5, 0x1, R3 ;  /* 0x0000000105037824 */ /* 0x000fca00078e0203 */
[----:B---3--:R-:W-:Y:S02]  /*0100*/  LOP3.LUT R0, R7, R3, RZ, 0x3c, !PT ;  /* 0x0000000307007212 */ /* 0x008fe400078e3cff */
[----:B------:R-:W-:-:S03]  /*0110*/  LOP3.LUT R11, R6, R4, RZ, 0x3c, !PT ;  /* 0x00000004060b7212 */ /* 0x000fc600078e3cff */
[----:B------:R-:W-:Y:S02]  /*0120*/  IMAD R0, R0, -0x4b9ff597, RZ ;  /* 0xb4600a6900007824 */ /* 0x000fe400078e02ff */
[----:B------:R-:W-:-:S04]  /*0130*/  IMAD.WIDE.U32 R6, R11, -0x4b9ff597, R8 ;  /* 0xb4600a690b067825 */ /* 0x000fc800078e0008 */
[----:B------:R-:W-:-:S05]  /*0140*/  IMAD R11, R11, 0xbb20, R0 ;  /* 0x0000bb200b0b7824 */ /* 0x000fca00078e0200 */
[----:B------:R-:W-:-:S04]  /*0150*/  IADD3 R7, PT, PT, R7, R11, RZ ;  /* 0x0000000b07077210 */ /* 0x000fc80007ffe0ff */
[----:B------:R-:W-:Y:S01]  /*0160*/  SHF.R.U64 R0, R6, 0x11, R7 ;  /* 0x0000001106007819 */ /* 0x000fe20000001207 */
[----:B------:R-:W-:-:S03]  /*0170*/  IMAD.MOV.U32 R7, RZ, RZ, 0x791064e3 ;  /* 0x791064e3ff077424 */ /* 0x000fc600078e00ff */
[----:B------:R-:W-:-:S05]  /*0180*/  LOP3.LUT R0, R0, 0x7fffffff, RZ, 0xc0, !PT ;  /* 0x7fffffff00007812 */ /* 0x000fca00078ec0ff */
[----:B------:R-:W-:-:S05]  /*0190*/  IMAD R0, R0, R7, 0x4a6768ab ;  /* 0x4a6768ab00007424 */ /* 0x000fca00078e0207 */
[----:B------:R-:W-:-:S13]  /*01a0*/  ISETP.GT.U32.AND P0, PT, R0, 0x142d661, PT ;  /* 0x0142d6610000780c */ /* 0x000fda0003f04070 */
[----:B------:R-:W-:Y:S05]  /*01b0*/  @P0 EXIT ;  /* 0x000000000000094d */ /* 0x000fea0003800000 */
[----:B------:R-:W0:Y:S01]  /*01c0*/  S2R R5, SR_LANEID ;  /* 0x0000000000057919 */ /* 0x000e220000000000 */
[----:B------:R-:W-:Y:S01]  /*01d0*/  VOTEU.ANY UR6, UPT, PT ;  /* 0x0000000000067886 */ /* 0x000fe200038e0100 */
[----:B------:R-:W1:Y:S01]  /*01e0*/  LDC.64 R6, c[0x0][0x388] ;  /* 0x0000e200ff067b82 */ /* 0x000e620000000a00 */
[----:B------:R-:W0:Y:S01]  /*01f0*/  FLO.U32 R0, UR6 ;  /* 0x0000000600007d00 */ /* 0x000e2200080e0000 */
[----:B------:R-:W2:Y:S06]  /*0200*/  S2R R2, SR_LTMASK ;  /* 0x0000000000027919 */ /* 0x000eac0000003900 */
[----:B------:R-:W3:Y:S01]  /*0210*/  LDC.64 R8, c[0x0][0x390] ;  /* 0x0000e400ff087b82 */ /* 0x000ee20000000a00 */
[----:B------:R-:W1:Y:S01]  /*0220*/  POPC R11, UR6 ;  /* 0x00000006000b7d09 */ /* 0x000e620008000000 */
[----:B0-----:R-:W-:-:S13]  /*0230*/  ISETP.EQ.U32.AND P0, PT, R0, R5, PT ;  /* 0x000000050000720c */ /* 0x001fda0003f02070 */
[----:B-1----:R-:W4:Y:S01]  /*0240*/  @P0 ATOMG.E.ADD.STRONG.GPU PT, R7, desc[UR4][R6.64], R11 ;  /* 0x8000000b060709a8 */ /* 0x002f2200081ef104 */
[----:B--2---:R-:W-:-:S06]  /*0250*/  LOP3.LUT R2, R2, UR6, RZ, 0xc0, !PT ;  /* 0x0000000602027c12 */ /* 0x004fcc000f8ec0ff */
[----:B------:R-:W0:Y:S01]  /*0260*/  POPC R2, R2 ;  /* 0x0000000200027309 */ /* 0x000e220000000000 */
[----:B----4-:R-:W0:Y:S02]  /*0270*/  SHFL.IDX PT, R5, R7, R0, 0x1f ;  /* 0x00001f0007057589 */ /* 0x010e2400000e0000 */
[----:B0-----:R-:W-:Y:S02]  /*0280*/  IADD3 R5, PT, PT, R5, R2, RZ ;  /* 0x0000000205057210 */ /* 0x001fe40007ffe0ff */
[----:B------:R-:W-:-:S03]  /*0290*/  MOV R2, R4 ;  /* 0x0000000400027202 */ /* 0x000fc60000000f00 */
[----:B---3--:R-:W-:-:S05]  /*02a0*/  IMAD.WIDE.U32 R8, R5, 0x8, R8 ;  /* 0x0000000805087825 */ /* 0x008fca00078e0008 */
[----:B------:R-:W-:Y:S01]  /*02b0*/  STG.E.64 desc[UR4][R8.64], R2 ;  /* 0x0000000208007986 */ /* 0x000fe2000c101b04 */
[----:B------:R-:W-:Y:S05]  /*02c0*/  EXIT ;  /* 0x000000000000794d */ /* 0x000fea0003800000 */
.L_x_1:
        /* <DEDUP_REMOVED lines=11> */
.L_x_3:


//--------------------- .nv.global.init           --------------------------
	.section	.nv.global.init,"aw",@progbits
	.align	8
.nv.global.init:
	.type		startCurrent,@object
	.size		startCurrent,(hardcoded - startCurrent)
startCurrent:
        /*0000*/ 	.byte	0xec, 0x9d, 0xac, 0x5f, 0xb5, 0xd8, 0x1e, 0x00
	.type		hardcoded,@object
	.size		hardcoded,(.L_2 - hardcoded)
hardcoded:
        /*0008*/ 	.byte	0xb5, 0xfd, 0x33, 0xad, 0x20, 0xd3, 0x85, 0x02
.L_2:


//--------------------- .nv.shared.reserved.0     --------------------------
	.section	.nv.shared.reserved.0,"aw",@nobits
	.weak		__nv_reservedSMEM_offset_0_alias
	.size		__nv_reservedSMEM_offset_0_alias, 0, 64
	.other		__nv_reservedSMEM_offset_0_alias,@"STO_CUDA_RESERVED_SHARED STV_DEFAULT"
__nv_reservedSMEM_offset_0_alias:
	.zero		0
	.zero		64


//--------------------- .nv.global                --------------------------
	.section	.nv.global,"aw",@nobits
	.align	8
.nv.global:
	.type		current,@object
	.size		current,(guessBox - current)
current:
	.zero		8
	.type		guessBox,@object
	.size		guessBox,(.L_0 - guessBox)
guessBox:
	.zero		16
.L_0:


//--------------------- .nv.constant0._Z13setupGuessBox3PosS_ --------------------------
	.section	.nv.constant0._Z13setupGuessBox3PosS_,"a",@progbits
	.sectionflags	@""
	.align	4
.nv.constant0._Z13setupGuessBox3PosS_:
	.zero		912


//--------------------- .nv.constant0._Z10threadWorkmPjPl --------------------------
	.section	.nv.constant0._Z10threadWorkmPjPl,"a",@progbits
	.sectionflags	@""
	.align	4
.nv.constant0._Z10threadWorkmPjPl:
	.zero		920


//--------------------- SYMBOLS --------------------------

	.type		.nv.reservedSmem.offset0,@object
	.size		.nv.reservedSmem.offset0,0x4
